//
// Generated by NVIDIA NVVM Compiler
//
// Compiler Build ID: CL-36424714
// Cuda compilation tools, release 13.0, V13.0.88
// Based on NVVM 20.0.0
//

.version 9.0
.target sm_100
.address_size 64

	// .globl	_Z6mem_bwPfS_S_

.visible .entry _Z6mem_bwPfS_S_(
	.param .u64 .ptr .align 1 _Z6mem_bwPfS_S__param_0,
	.param .u64 .ptr .align 1 _Z6mem_bwPfS_S__param_1,
	.param .u64 .ptr .align 1 _Z6mem_bwPfS_S__param_2
)
{
	.reg .pred 	%p<3>;
	.reg .b32 	%r<10>;
	.reg .b32 	%f<13>;
	.reg .b64 	%rd<11>;

	ld.param.u64 	%rd4, [_Z6mem_bwPfS_S__param_0];
	ld.param.u64 	%rd5, [_Z6mem_bwPfS_S__param_1];
	ld.param.u64 	%rd6, [_Z6mem_bwPfS_S__param_2];
	mov.u32 	%r1, %ntid.x;
	mov.u32 	%r6, %ctaid.x;
	mov.u32 	%r7, %tid.x;
	mad.lo.s32 	%r9, %r1, %r6, %r7;
	setp.gt.s32 	%p1, %r9, 24999999;
	@%p1 bra 	$L__BB0_3;
	mov.u32 	%r8, %nctaid.x;
	mul.lo.s32 	%r3, %r1, %r8;
	cvta.to.global.u64 	%rd1, %rd4;
	cvta.to.global.u64 	%rd2, %rd5;
	cvta.to.global.u64 	%rd3, %rd6;
$L__BB0_2:
	mul.wide.s32 	%rd7, %r9, 16;
	add.s64 	%rd8, %rd1, %rd7;
	ld.global.v4.f32 	{%f1, %f2, %f3, %f4}, [%rd8];
	add.s64 	%rd9, %rd2, %rd7;
	ld.global.v4.f32 	{%f5, %f6, %f7, %f8}, [%rd9];
	add.f32 	%f9, %f1, %f5;
	add.f32 	%f10, %f2, %f6;
	add.f32 	%f11, %f3, %f7;
	add.f32 	%f12, %f4, %f8;
	add.s64 	%rd10, %rd3, %rd7;
	st.global.v4.f32 	[%rd10], {%f9, %f10, %f11, %f12};
	add.s32 	%r9, %r9, %r3;
	setp.lt.s32 	%p2, %r9, 25000000;
	@%p2 bra 	$L__BB0_2;
$L__BB0_3:
	ret;

}


// ===== COMPILED SASS (sm_100) =====

	.target	sm_100

	.elftype	@"ET_EXEC"


//--------------------- .note.nv.tkinfo           --------------------------
	.section	.note.nv.tkinfo,"",@"SHT_NOTE"
	.sectionflags	@"SHF_NOTE_NV_TKINFO"
	.tkinfo
        /*0018*/ 	.word	0x00000002
        /*0030*/ 	.string	""
        /*0030*/ 	.string	"ptxas"
        /*0030*/ 	.string	"Cuda compilation tools, release 13.0, V13.0.88"
        /*0030*/ 	.string	"Build cuda_13.0.r13.0/compiler.36424714_0"
        /*0030*/ 	.string	"-arch sm_100 -m 64 "



//--------------------- .note.nv.cuinfo           --------------------------
	.section	.note.nv.cuinfo,"",@"SHT_NOTE"
	.sectionflags	@"SHF_NOTE_NV_CUINFO"
        /*0018*/ 	.short	0x0002
        /*001a*/ 	.short	0x0064
        /*001c*/ 	.short	0x0082
	.zero		2


//--------------------- .nv.info                  --------------------------
	.section	.nv.info,"",@"SHT_CUDA_INFO"
	.align	4


	//----- nvinfo : EIATTR_REGCOUNT
	.align		4
        /*0000*/ 	.byte	0x04, 0x2f
        /*0002*/ 	.short	(.L_1 - .L_0)
	.align		4
.L_0:
        /*0004*/ 	.word	index@(_Z6mem_bwPfS_S_)
        /*0008*/ 	.word	0x00000016


	//----- nvinfo : EIATTR_FRAME_SIZE
	.align		4
.L_1:
        /*000c*/ 	.byte	0x04, 0x11
        /*000e*/ 	.short	(.L_3 - .L_2)
	.align		4
.L_2:
        /*0010*/ 	.word	index@(_Z6mem_bwPfS_S_)
        /*0014*/ 	.word	0x00000000


	//----- nvinfo : EIATTR_MIN_STACK_SIZE
	.align		4
.L_3:
        /*0018*/ 	.byte	0x04, 0x12
        /*001a*/ 	.short	(.L_5 - .L_4)
	.align		4
.L_4:
        /*001c*/ 	.word	index@(_Z6mem_bwPfS_S_)
        /*0020*/ 	.word	0x00000000
.L_5:


//--------------------- .nv.compat                --------------------------
	.section	.nv.compat,"",@"SHT_CUDA_COMPAT_INFO"
	.align	4
        /*0000*/ 	.byte	0x02, 0x09, 0x00, 0x00, 0x02, 0x02, 0x01, 0x00, 0x02, 0x05, 0x05, 0x00, 0x03, 0x07, 0x01, 0x01
        /*0010*/ 	.byte	0x02, 0x03, 0x00, 0x00, 0x02, 0x06, 0x01, 0x00, 0x04, 0x0b, 0x08, 0x00, 0x09, 0x00, 0x00, 0x00
        /*0020*/ 	.byte	0x00, 0x00, 0x00, 0x00


//--------------------- .nv.info._Z6mem_bwPfS_S_  --------------------------
	.section	.nv.info._Z6mem_bwPfS_S_,"",@"SHT_CUDA_INFO"
	.sectionflags	@""
	.align	4


	//----- nvinfo : EIATTR_CUDA_API_VERSION
	.align		4
        /*0000*/ 	.byte	0x04, 0x37
        /*0002*/ 	.short	(.L_7 - .L_6)
.L_6:
        /*0004*/ 	.word	0x00000082


	//----- nvinfo : EIATTR_KPARAM_INFO
	.align		4
.L_7:
        /*0008*/ 	.byte	0x04, 0x17
        /*000a*/ 	.short	(.L_9 - .L_8)
.L_8:
        /*000c*/ 	.word	0x00000000
        /*0010*/ 	.short	0x0002
        /*0012*/ 	.short	0x0010
        /*0014*/ 	.byte	0x00, 0xf5, 0x21, 0x00


	//----- nvinfo : EIATTR_KPARAM_INFO
	.align		4
.L_9:
        /*0018*/ 	.byte	0x04, 0x17
        /*001a*/ 	.short	(.L_11 - .L_10)
.L_10:
        /*001c*/ 	.word	0x00000000
        /*0020*/ 	.short	0x0001
        /*0022*/ 	.short	0x0008
        /*0024*/ 	.byte	0x00, 0xf5, 0x21, 0x00


	//----- nvinfo : EIATTR_KPARAM_INFO
	.align		4
.L_11:
        /*0028*/ 	.byte	0x04, 0x17
        /*002a*/ 	.short	(.L_13 - .L_12)
.L_12:
        /*002c*/ 	.word	0x00000000
        /*0030*/ 	.short	0x0000
        /*0032*/ 	.short	0x0000
        /*0034*/ 	.byte	0x00, 0xf5, 0x21, 0x00


	//----- nvinfo : EIATTR_SPARSE_MMA_MASK
	.align		4
.L_13:
        /*0038*/ 	.byte	0x03, 0x50
        /*003a*/ 	.short	0x0000


	//----- nvinfo : EIATTR_MAXREG_COUNT
	.align		4
        /*003c*/ 	.byte	0x03, 0x1b
        /*003e*/ 	.short	0x00ff


	//----- nvinfo : EIATTR_MERCURY_ISA_VERSION
	.align		4
        /*0040*/ 	.byte	0x03, 0x5f
        /*0042*/ 	.short	0x0101


	//----- nvinfo : EIATTR_VRC_CTA_INIT_COUNT
	.align		4
        /*0044*/ 	.byte	0x02, 0x4a
	.zero		1
	.zero		1


	//----- nvinfo : EIATTR_EXIT_INSTR_OFFSETS
	.align		4
        /*0048*/ 	.byte	0x04, 0x1c
        /*004a*/ 	.short	(.L_15 - .L_14)


	//   ....[0]....
.L_14:
        /*004c*/ 	.word	0x00000060


	//   ....[1]....
        /*0050*/ 	.word	0x000001a0


	//----- nvinfo : EIATTR_CRS_STACK_SIZE
	.align		4
.L_15:
        /*0054*/ 	.byte	0x04, 0x1e
        /*0056*/ 	.short	(.L_17 - .L_16)
.L_16:
        /*0058*/ 	.word	0x00000000


	//----- nvinfo : EIATTR_CBANK_PARAM_SIZE
	.align		4
.L_17:
        /*005c*/ 	.byte	0x03, 0x19
        /*005e*/ 	.short	0x0018


	//----- nvinfo : EIATTR_PARAM_CBANK
	.align		4
        /*0060*/ 	.byte	0x04, 0x0a
        /*0062*/ 	.short	(.L_19 - .L_18)
	.align		4
.L_18:
        /*0064*/ 	.word	index@(.nv.constant0._Z6mem_bwPfS_S_)
        /*0068*/ 	.short	0x0380
        /*006a*/ 	.short	0x0018


	//----- nvinfo : EIATTR_SW_WAR
	.align		4
.L_19:
        /*006c*/ 	.byte	0x04, 0x36
        /*006e*/ 	.short	(.L_21 - .L_20)
.L_20:
        /*0070*/ 	.word	0x00000008
.L_21:


//--------------------- .nv.callgraph             --------------------------
	.section	.nv.callgraph,"",@"SHT_CUDA_CALLGRAPH"
	.align	4
	.sectionentsize	8
	.align		4
        /*0000*/ 	.word	0x00000000
	.align		4
        /*0004*/ 	.word	0xffffffff
	.align		4
        /*0008*/ 	.word	0x00000000
	.align		4
        /*000c*/ 	.word	0xfffffffe
	.align		4
        /*0010*/ 	.word	0x00000000
	.align		4
        /*0014*/ 	.word	0xfffffffd
	.align		4
        /*0018*/ 	.word	0x00000000
	.align		4
        /*001c*/ 	.word	0xfffffffc


//--------------------- .text._Z6mem_bwPfS_S_     --------------------------
	.section	.text._Z6mem_bwPfS_S_,"ax",@progbits
	.align	128
        .global         _Z6mem_bwPfS_S_
        .type           _Z6mem_bwPfS_S_,@function
        .size           _Z6mem_bwPfS_S_,(.L_x_2 - _Z6mem_bwPfS_S_)
        .other          _Z6mem_bwPfS_S_,@"STO_CUDA_ENTRY STV_DEFAULT"
_Z6mem_bwPfS_S_:
.text._Z6mem_bwPfS_S_:
[----:B------:R-:W-:Y:S01]  /*0000*/  LDC R1, c[0x0][0x37c] ;  /* 0x0000df00ff017b82 */ /* 0x000fe20000000800 */
[----:B------:R-:W0:Y:S01]  /*0010*/  S2R R0, SR_CTAID.X ;  /* 0x0000000000007919 */ /* 0x000e220000002500 */
[----:B------:R-:W0:Y:S01]  /*0020*/  LDCU UR4, c[0x0][0x360] ;  /* 0x00006c00ff0477ac */ /* 0x000e220008000800 */
[----:B------:R-:W0:Y:S02]  /*0030*/  S2R R3, SR_TID.X ;  /* 0x0000000000037919 */ /* 0x000e240000002100 */
[----:B0-----:R-:W-:-:S05]  /*0040*/  IMAD R0, R0, UR4, R3 ;  /* 0x0000000400007c24 */ /* 0x001fca000f8e0203 */
[----:B------:R-:W-:-:S13]  /*0050*/  ISETP.GT.AND P0, PT, R0, 0x17d783f, PT ;  /* 0x017d783f0000780c */ /* 0x000fda0003f04270 */
[----:B------:R-:W-:Y:S05]  /*0060*/  @P0 EXIT ;  /* 0x000000000000094d */ /* 0x000fea0003800000 */
[----:B------:R-:W0:Y:S01]  /*0070*/  LDC.64 R12, c[0x0][0x390] ;  /* 0x0000e400ff0c7b82 */ /* 0x000e220000000a00 */
[----:B------:R-:W1:Y:S01]  /*0080*/  LDCU UR5, c[0x0][0x370] ;  /* 0x00006e00ff0577ac */ /* 0x000e620008000800 */
[----:B------:R-:W2:Y:S06]  /*0090*/  LDCU.64 UR6, c[0x0][0x358] ;  /* 0x00006b00ff0677ac */ /* 0x000eac0008000a00 */
[----:B------:R-:W3:Y:S08]  /*00a0*/  LDC.64 R8, c[0x0][0x380] ;  /* 0x0000e000ff087b82 */ /* 0x000ef00000000a00 */
[----:B------:R-:W4:Y:S01]  /*00b0*/  LDC.64 R10, c[0x0][0x388] ;  /* 0x0000e200ff0a7b82 */ /* 0x000f220000000a00 */
[----:B-1----:R-:W-:-:S12]  /*00c0*/  UIMAD UR4, UR4, UR5, URZ ;  /* 0x00000005040472a4 */ /* 0x002fd8000f8e02ff */
.L_x_0:
[----:B---3--:R-:W-:-:S04]  /*00d0*/  IMAD.WIDE R4, R0, 0x10, R8 ;  /* 0x0000001000047825 */ /* 0x008fc800078e0208 */
[----:B----4-:R-:W-:Y:S02]  /*00e0*/  IMAD.WIDE R2, R0, 0x10, R10 ;  /* 0x0000001000027825 */ /* 0x010fe400078e020a */
[----:B-12---:R-:W2:Y:S04]  /*00f0*/  LDG.E.128 R4, desc[UR6][R4.64] ;  /* 0x0000000604047981 */ /* 0x006ea8000c1e1d00 */
[----:B------:R-:W2:Y:S02]  /*0100*/  LDG.E.128 R16, desc[UR6][R2.64] ;  /* 0x0000000602107981 */ /* 0x000ea4000c1e1d00 */
[----:B--2---:R-:W-:Y:S01]  /*0110*/  FADD R18, R6, R18 ;  /* 0x0000001206127221 */ /* 0x004fe20000000000 */
[----:B------:R-:W-:Y:S01]  /*0120*/  FADD R19, R7, R19 ;  /* 0x0000001307137221 */ /* 0x000fe20000000000 */
[----:B------:R-:W-:Y:S01]  /*0130*/  FADD R16, R4, R16 ;  /* 0x0000001004107221 */ /* 0x000fe20000000000 */
[----:B------:R-:W-:Y:S01]  /*0140*/  FADD R17, R5, R17 ;  /* 0x0000001105117221 */ /* 0x000fe20000000000 */
[C---:B0-----:R-:W-:Y:S01]  /*0150*/  IMAD.WIDE R6, R0.reuse, 0x10, R12 ;  /* 0x0000001000067825 */ /* 0x041fe200078e020c */
[----:B------:R-:W-:-:S04]  /*0160*/  IADD3 R0, PT, PT, R0, UR4, RZ ;  /* 0x0000000400007c10 */ /* 0x000fc8000fffe0ff */
[----:B------:R1:W-:Y:S01]  /*0170*/  STG.E.128 desc[UR6][R6.64], R16 ;  /* 0x0000001006007986 */ /* 0x0003e2000c101d06 */
[----:B------:R-:W-:-:S13]  /*0180*/  ISETP.GE.AND P0, PT, R0, 0x17d7840, PT ;  /* 0x017d78400000780c */ /* 0x000fda0003f06270 */
[----:B------:R-:W-:Y:S05]  /*0190*/  @!P0 BRA `(.L_x_0) ;  /* 0xfffffffc00cc8947 */ /* 0x000fea000383ffff */
[----:B------:R-:W-:Y:S05]  /*01a0*/  EXIT ;  /* 0x000000000000794d */ /* 0x000fea0003800000 */
.L_x_1:
[----:B------:R-:W-:-:S00]  /*01b0*/  BRA `(.L_x_1) ;  /* 0xfffffffc00fc7947 */ /* 0x000fc0000383ffff */
[----:B------:R-:W-:-:S00]  /*01c0*/  NOP ;  /* 0x0000000000007918 */ /* 0x000fc00000000000 */
        /* <DEDUP_REMOVED lines=11> */
.L_x_2:


//--------------------- .nv.shared.reserved.0     --------------------------
	.section	.nv.shared.reserved.0,"aw",@nobits
	.weak		__nv_reservedSMEM_offset_0_alias
	.size		__nv_reservedSMEM_offset_0_alias, 0, 64
	.other		__nv_reservedSMEM_offset_0_alias,@"STO_CUDA_RESERVED_SHARED STV_DEFAULT"
__nv_reservedSMEM_offset_0_alias:
	.zero		0
	.zero		64


//--------------------- .nv.constant0._Z6mem_bwPfS_S_ --------------------------
	.section	.nv.constant0._Z6mem_bwPfS_S_,"a",@progbits
	.sectionflags	@""
	.align	4
.nv.constant0._Z6mem_bwPfS_S_:
	.zero		920


//--------------------- SYMBOLS --------------------------

	.type		.nv.reservedSmem.offset0,@object
	.size		.nv.reservedSmem.offset0,0x4
